//
// Generated by NVIDIA NVVM Compiler
//
// Compiler Build ID: CL-36424714
// Cuda compilation tools, release 13.0, V13.0.88
// Based on NVVM 20.0.0
//

.version 9.0
.target sm_100
.address_size 64

	// .globl	_Z13matmul_tilingPfS_S_iii
// _ZZ13matmul_tilingPfS_S_iiiE6TILE_A has been demoted
// _ZZ13matmul_tilingPfS_S_iiiE6TILE_B has been demoted

.visible .entry _Z13matmul_tilingPfS_S_iii(
	.param .u64 .ptr .align 1 _Z13matmul_tilingPfS_S_iii_param_0,
	.param .u64 .ptr .align 1 _Z13matmul_tilingPfS_S_iii_param_1,
	.param .u64 .ptr .align 1 _Z13matmul_tilingPfS_S_iii_param_2,
	.param .u32 _Z13matmul_tilingPfS_S_iii_param_3,
	.param .u32 _Z13matmul_tilingPfS_S_iii_param_4,
	.param .u32 _Z13matmul_tilingPfS_S_iii_param_5
)
{
	.reg .pred 	%p<12>;
	.reg .b32 	%r<42>;
	.reg .b32 	%f<111>;
	.reg .b64 	%rd<13>;
	// demoted variable
	.shared .align 4 .b8 _ZZ13matmul_tilingPfS_S_iiiE6TILE_A[4096];
	// demoted variable
	.shared .align 4 .b8 _ZZ13matmul_tilingPfS_S_iiiE6TILE_B[4096];
	ld.param.u64 	%rd4, [_Z13matmul_tilingPfS_S_iii_param_0];
	ld.param.u64 	%rd5, [_Z13matmul_tilingPfS_S_iii_param_1];
	ld.param.u64 	%rd6, [_Z13matmul_tilingPfS_S_iii_param_2];
	ld.param.u32 	%r23, [_Z13matmul_tilingPfS_S_iii_param_3];
	ld.param.u32 	%r24, [_Z13matmul_tilingPfS_S_iii_param_4];
	ld.param.u32 	%r25, [_Z13matmul_tilingPfS_S_iii_param_5];
	mov.u32 	%r26, %ctaid.x;
	mov.u32 	%r27, %ctaid.y;
	mov.u32 	%r37, %tid.x;
	mov.u32 	%r39, %tid.y;
	mov.u32 	%r28, %ntid.y;
	mad.lo.s32 	%r3, %r27, %r28, %r39;
	mov.u32 	%r29, %ntid.x;
	mad.lo.s32 	%r4, %r26, %r29, %r37;
	setp.lt.s32 	%p1, %r24, 1;
	mov.f32 	%f110, 0f00000000;
	@%p1 bra 	$L__BB0_7;
	add.s32 	%r30, %r24, 31;
	shr.u32 	%r31, %r30, 5;
	shl.b32 	%r32, %r39, 7;
	mov.u32 	%r33, _ZZ13matmul_tilingPfS_S_iiiE6TILE_A;
	add.s32 	%r5, %r33, %r32;
	shl.b32 	%r34, %r37, 2;
	add.s32 	%r6, %r5, %r34;
	mov.u32 	%r35, _ZZ13matmul_tilingPfS_S_iiiE6TILE_B;
	add.s32 	%r8, %r35, %r34;
	add.s32 	%r7, %r8, %r32;
	neg.s32 	%r41, %r31;
	mad.lo.s32 	%r40, %r39, %r25, %r4;
	shl.b32 	%r11, %r25, 5;
	mad.lo.s32 	%r38, %r24, %r3, %r37;
	cvta.to.global.u64 	%rd1, %rd4;
	cvta.to.global.u64 	%rd2, %rd5;
	mov.f32 	%f110, 0f00000000;
$L__BB0_2:
	setp.ge.s32 	%p2, %r3, %r23;
	mul.wide.s32 	%rd7, %r38, 4;
	add.s64 	%rd3, %rd1, %rd7;
	setp.ge.s32 	%p3, %r37, %r24;
	mov.f32 	%f108, 0f00000000;
	or.pred  	%p4, %p2, %p3;
	@%p4 bra 	$L__BB0_4;
	ld.global.f32 	%f108, [%rd3];
$L__BB0_4:
	setp.ge.s32 	%p5, %r4, %r25;
	st.shared.f32 	[%r6], %f108;
	setp.ge.s32 	%p6, %r39, %r24;
	mov.f32 	%f109, 0f00000000;
	or.pred  	%p7, %p5, %p6;
	@%p7 bra 	$L__BB0_6;
	mul.wide.s32 	%rd8, %r40, 4;
	add.s64 	%rd9, %rd2, %rd8;
	ld.global.f32 	%f109, [%rd9];
$L__BB0_6:
	st.shared.f32 	[%r7], %f109;
	bar.sync 	0;
	ld.shared.f32 	%f12, [%r5];
	ld.shared.f32 	%f13, [%r8];
	fma.rn.f32 	%f14, %f12, %f13, %f110;
	ld.shared.f32 	%f15, [%r5+4];
	ld.shared.f32 	%f16, [%r8+128];
	fma.rn.f32 	%f17, %f15, %f16, %f14;
	ld.shared.f32 	%f18, [%r5+8];
	ld.shared.f32 	%f19, [%r8+256];
	fma.rn.f32 	%f20, %f18, %f19, %f17;
	ld.shared.f32 	%f21, [%r5+12];
	ld.shared.f32 	%f22, [%r8+384];
	fma.rn.f32 	%f23, %f21, %f22, %f20;
	ld.shared.f32 	%f24, [%r5+16];
	ld.shared.f32 	%f25, [%r8+512];
	fma.rn.f32 	%f26, %f24, %f25, %f23;
	ld.shared.f32 	%f27, [%r5+20];
	ld.shared.f32 	%f28, [%r8+640];
	fma.rn.f32 	%f29, %f27, %f28, %f26;
	ld.shared.f32 	%f30, [%r5+24];
	ld.shared.f32 	%f31, [%r8+768];
	fma.rn.f32 	%f32, %f30, %f31, %f29;
	ld.shared.f32 	%f33, [%r5+28];
	ld.shared.f32 	%f34, [%r8+896];
	fma.rn.f32 	%f35, %f33, %f34, %f32;
	ld.shared.f32 	%f36, [%r5+32];
	ld.shared.f32 	%f37, [%r8+1024];
	fma.rn.f32 	%f38, %f36, %f37, %f35;
	ld.shared.f32 	%f39, [%r5+36];
	ld.shared.f32 	%f40, [%r8+1152];
	fma.rn.f32 	%f41, %f39, %f40, %f38;
	ld.shared.f32 	%f42, [%r5+40];
	ld.shared.f32 	%f43, [%r8+1280];
	fma.rn.f32 	%f44, %f42, %f43, %f41;
	ld.shared.f32 	%f45, [%r5+44];
	ld.shared.f32 	%f46, [%r8+1408];
	fma.rn.f32 	%f47, %f45, %f46, %f44;
	ld.shared.f32 	%f48, [%r5+48];
	ld.shared.f32 	%f49, [%r8+1536];
	fma.rn.f32 	%f50, %f48, %f49, %f47;
	ld.shared.f32 	%f51, [%r5+52];
	ld.shared.f32 	%f52, [%r8+1664];
	fma.rn.f32 	%f53, %f51, %f52, %f50;
	ld.shared.f32 	%f54, [%r5+56];
	ld.shared.f32 	%f55, [%r8+1792];
	fma.rn.f32 	%f56, %f54, %f55, %f53;
	ld.shared.f32 	%f57, [%r5+60];
	ld.shared.f32 	%f58, [%r8+1920];
	fma.rn.f32 	%f59, %f57, %f58, %f56;
	ld.shared.f32 	%f60, [%r5+64];
	ld.shared.f32 	%f61, [%r8+2048];
	fma.rn.f32 	%f62, %f60, %f61, %f59;
	ld.shared.f32 	%f63, [%r5+68];
	ld.shared.f32 	%f64, [%r8+2176];
	fma.rn.f32 	%f65, %f63, %f64, %f62;
	ld.shared.f32 	%f66, [%r5+72];
	ld.shared.f32 	%f67, [%r8+2304];
	fma.rn.f32 	%f68, %f66, %f67, %f65;
	ld.shared.f32 	%f69, [%r5+76];
	ld.shared.f32 	%f70, [%r8+2432];
	fma.rn.f32 	%f71, %f69, %f70, %f68;
	ld.shared.f32 	%f72, [%r5+80];
	ld.shared.f32 	%f73, [%r8+2560];
	fma.rn.f32 	%f74, %f72, %f73, %f71;
	ld.shared.f32 	%f75, [%r5+84];
	ld.shared.f32 	%f76, [%r8+2688];
	fma.rn.f32 	%f77, %f75, %f76, %f74;
	ld.shared.f32 	%f78, [%r5+88];
	ld.shared.f32 	%f79, [%r8+2816];
	fma.rn.f32 	%f80, %f78, %f79, %f77;
	ld.shared.f32 	%f81, [%r5+92];
	ld.shared.f32 	%f82, [%r8+2944];
	fma.rn.f32 	%f83, %f81, %f82, %f80;
	ld.shared.f32 	%f84, [%r5+96];
	ld.shared.f32 	%f85, [%r8+3072];
	fma.rn.f32 	%f86, %f84, %f85, %f83;
	ld.shared.f32 	%f87, [%r5+100];
	ld.shared.f32 	%f88, [%r8+3200];
	fma.rn.f32 	%f89, %f87, %f88, %f86;
	ld.shared.f32 	%f90, [%r5+104];
	ld.shared.f32 	%f91, [%r8+3328];
	fma.rn.f32 	%f92, %f90, %f91, %f89;
	ld.shared.f32 	%f93, [%r5+108];
	ld.shared.f32 	%f94, [%r8+3456];
	fma.rn.f32 	%f95, %f93, %f94, %f92;
	ld.shared.f32 	%f96, [%r5+112];
	ld.shared.f32 	%f97, [%r8+3584];
	fma.rn.f32 	%f98, %f96, %f97, %f95;
	ld.shared.f32 	%f99, [%r5+116];
	ld.shared.f32 	%f100, [%r8+3712];
	fma.rn.f32 	%f101, %f99, %f100, %f98;
	ld.shared.f32 	%f102, [%r5+120];
	ld.shared.f32 	%f103, [%r8+3840];
	fma.rn.f32 	%f104, %f102, %f103, %f101;
	ld.shared.f32 	%f105, [%r5+124];
	ld.shared.f32 	%f106, [%r8+3968];
	fma.rn.f32 	%f110, %f105, %f106, %f104;
	bar.sync 	0;
	add.s32 	%r41, %r41, 1;
	setp.ne.s32 	%p8, %r41, 0;
	add.s32 	%r40, %r40, %r11;
	add.s32 	%r39, %r39, 32;
	add.s32 	%r38, %r38, 32;
	add.s32 	%r37, %r37, 32;
	@%p8 bra 	$L__BB0_2;
$L__BB0_7:
	setp.ge.s32 	%p9, %r3, %r23;
	setp.ge.s32 	%p10, %r4, %r25;
	or.pred  	%p11, %p9, %p10;
	@%p11 bra 	$L__BB0_9;
	mad.lo.s32 	%r36, %r25, %r3, %r4;
	cvta.to.global.u64 	%rd10, %rd6;
	mul.wide.s32 	%rd11, %r36, 4;
	add.s64 	%rd12, %rd10, %rd11;
	st.global.f32 	[%rd12], %f110;
$L__BB0_9:
	ret;

}


// ===== COMPILED SASS (sm_100) =====

	.target	sm_100

	.elftype	@"ET_EXEC"


//--------------------- .note.nv.tkinfo           --------------------------
	.section	.note.nv.tkinfo,"",@"SHT_NOTE"
	.sectionflags	@"SHF_NOTE_NV_TKINFO"
	.tkinfo
        /*0018*/ 	.word	0x00000002
        /*0030*/ 	.string	""
        /*0030*/ 	.string	"ptxas"
        /*0030*/ 	.string	"Cuda compilation tools, release 13.0, V13.0.88"
        /*0030*/ 	.string	"Build cuda_13.0.r13.0/compiler.36424714_0"
        /*0030*/ 	.string	"-arch sm_100 -m 64 "



//--------------------- .note.nv.cuinfo           --------------------------
	.section	.note.nv.cuinfo,"",@"SHT_NOTE"
	.sectionflags	@"SHF_NOTE_NV_CUINFO"
        /*0018*/ 	.short	0x0002
        /*001a*/ 	.short	0x0064
        /*001c*/ 	.short	0x0082
	.zero		2


//--------------------- .nv.info                  --------------------------
	.section	.nv.info,"",@"SHT_CUDA_INFO"
	.align	4


	//----- nvinfo : EIATTR_REGCOUNT
	.align		4
        /*0000*/ 	.byte	0x04, 0x2f
        /*0002*/ 	.short	(.L_1 - .L_0)
	.align		4
.L_0:
        /*0004*/ 	.word	index@(_Z13matmul_tilingPfS_S_iii)
        /*0008*/ 	.word	0x00000020


	//----- nvinfo : EIATTR_FRAME_SIZE
	.align		4
.L_1:
        /*000c*/ 	.byte	0x04, 0x11
        /*000e*/ 	.short	(.L_3 - .L_2)
	.align		4
.L_2:
        /*0010*/ 	.word	index@(_Z13matmul_tilingPfS_S_iii)
        /*0014*/ 	.word	0x00000000


	//----- nvinfo : EIATTR_MIN_STACK_SIZE
	.align		4
.L_3:
        /*0018*/ 	.byte	0x04, 0x12
        /*001a*/ 	.short	(.L_5 - .L_4)
	.align		4
.L_4:
        /*001c*/ 	.word	index@(_Z13matmul_tilingPfS_S_iii)
        /*0020*/ 	.word	0x00000000
.L_5:


//--------------------- .nv.compat                --------------------------
	.section	.nv.compat,"",@"SHT_CUDA_COMPAT_INFO"
	.align	4
        /*0000*/ 	.byte	0x02, 0x09, 0x00, 0x00, 0x02, 0x02, 0x01, 0x00, 0x02, 0x05, 0x05, 0x00, 0x03, 0x07, 0x01, 0x01
        /*0010*/ 	.byte	0x02, 0x03, 0x00, 0x00, 0x02, 0x06, 0x01, 0x00, 0x04, 0x0b, 0x08, 0x00, 0x09, 0x00, 0x00, 0x00
        /*0020*/ 	.byte	0x00, 0x00, 0x00, 0x00


//--------------------- .nv.info._Z13matmul_tilingPfS_S_iii --------------------------
	.section	.nv.info._Z13matmul_tilingPfS_S_iii,"",@"SHT_CUDA_INFO"
	.sectionflags	@""
	.align	4


	//----- nvinfo : EIATTR_CUDA_API_VERSION
	.align		4
        /*0000*/ 	.byte	0x04, 0x37
        /*0002*/ 	.short	(.L_7 - .L_6)
.L_6:
        /*0004*/ 	.word	0x00000082


	//----- nvinfo : EIATTR_KPARAM_INFO
	.align		4
.L_7:
        /*0008*/ 	.byte	0x04, 0x17
        /*000a*/ 	.short	(.L_9 - .L_8)
.L_8:
        /*000c*/ 	.word	0x00000000
        /*0010*/ 	.short	0x0005
        /*0012*/ 	.short	0x0020
        /*0014*/ 	.byte	0x00, 0xf0, 0x11, 0x00


	//----- nvinfo : EIATTR_KPARAM_INFO
	.align		4
.L_9:
        /*0018*/ 	.byte	0x04, 0x17
        /*001a*/ 	.short	(.L_11 - .L_10)
.L_10:
        /*001c*/ 	.word	0x00000000
        /*0020*/ 	.short	0x0004
        /*0022*/ 	.short	0x001c
        /*0024*/ 	.byte	0x00, 0xf0, 0x11, 0x00


	//----- nvinfo : EIATTR_KPARAM_INFO
	.align		4
.L_11:
        /*0028*/ 	.byte	0x04, 0x17
        /*002a*/ 	.short	(.L_13 - .L_12)
.L_12:
        /*002c*/ 	.word	0x00000000
        /*0030*/ 	.short	0x0003
        /*0032*/ 	.short	0x0018
        /*0034*/ 	.byte	0x00, 0xf0, 0x11, 0x00


	//----- nvinfo : EIATTR_KPARAM_INFO
	.align		4
.L_13:
        /*0038*/ 	.byte	0x04, 0x17
        /*003a*/ 	.short	(.L_15 - .L_14)
.L_14:
        /*003c*/ 	.word	0x00000000
        /*0040*/ 	.short	0x0002
        /*0042*/ 	.short	0x0010
        /*0044*/ 	.byte	0x00, 0xf5, 0x21, 0x00


	//----- nvinfo : EIATTR_KPARAM_INFO
	.align		4
.L_15:
        /*0048*/ 	.byte	0x04, 0x17
        /*004a*/ 	.short	(.L_17 - .L_16)
.L_16:
        /*004c*/ 	.word	0x00000000
        /*0050*/ 	.short	0x0001
        /*0052*/ 	.short	0x0008
        /*0054*/ 	.byte	0x00, 0xf5, 0x21, 0x00


	//----- nvinfo : EIATTR_KPARAM_INFO
	.align		4
.L_17:
        /*0058*/ 	.byte	0x04, 0x17
        /*005a*/ 	.short	(.L_19 - .L_18)
.L_18:
        /*005c*/ 	.word	0x00000000
        /*0060*/ 	.short	0x0000
        /*0062*/ 	.short	0x0000
        /*0064*/ 	.byte	0x00, 0xf5, 0x21, 0x00


	//----- nvinfo : EIATTR_SPARSE_MMA_MASK
	.align		4
.L_19:
        /*0068*/ 	.byte	0x03, 0x50
        /*006a*/ 	.short	0x0000


	//----- nvinfo : EIATTR_MAXREG_COUNT
	.align		4
        /*006c*/ 	.byte	0x03, 0x1b
        /*006e*/ 	.short	0x00ff


	//----- nvinfo : EIATTR_NUM_BARRIERS
	.align		4
        /*0070*/ 	.byte	0x02, 0x4c
        /*0072*/ 	.byte	0x01
	.zero		1


	//----- nvinfo : EIATTR_MERCURY_ISA_VERSION
	.align		4
        /*0074*/ 	.byte	0x03, 0x5f
        /*0076*/ 	.short	0x0101


	//----- nvinfo : EIATTR_VRC_CTA_INIT_COUNT
	.align		4
        /*0078*/ 	.byte	0x02, 0x4a
	.zero		1
	.zero		1


	//----- nvinfo : EIATTR_EXIT_INSTR_OFFSETS
	.align		4
        /*007c*/ 	.byte	0x04, 0x1c
        /*007e*/ 	.short	(.L_21 - .L_20)


	//   ....[0]....
.L_20:
        /*0080*/ 	.word	0x00000830


	//   ....[1]....
        /*0084*/ 	.word	0x00000880


	//----- nvinfo : EIATTR_CBANK_PARAM_SIZE
	.align		4
.L_21:
        /*0088*/ 	.byte	0x03, 0x19
        /*008a*/ 	.short	0x0024


	//----- nvinfo : EIATTR_PARAM_CBANK
	.align		4
        /*008c*/ 	.byte	0x04, 0x0a
        /*008e*/ 	.short	(.L_23 - .L_22)
	.align		4
.L_22:
        /*0090*/ 	.word	index@(.nv.constant0._Z13matmul_tilingPfS_S_iii)
        /*0094*/ 	.short	0x0380
        /*0096*/ 	.short	0x0024


	//----- nvinfo : EIATTR_SW_WAR
	.align		4
.L_23:
        /*0098*/ 	.byte	0x04, 0x36
        /*009a*/ 	.short	(.L_25 - .L_24)
.L_24:
        /*009c*/ 	.word	0x00000008
.L_25:


//--------------------- .nv.callgraph             --------------------------
	.section	.nv.callgraph,"",@"SHT_CUDA_CALLGRAPH"
	.align	4
	.sectionentsize	8
	.align		4
        /*0000*/ 	.word	0x00000000
	.align		4
        /*0004*/ 	.word	0xffffffff
	.align		4
        /*0008*/ 	.word	0x00000000
	.align		4
        /*000c*/ 	.word	0xfffffffe
	.align		4
        /*0010*/ 	.word	0x00000000
	.align		4
        /*0014*/ 	.word	0xfffffffd
	.align		4
        /*0018*/ 	.word	0x00000000
	.align		4
        /*001c*/ 	.word	0xfffffffc


//--------------------- .text._Z13matmul_tilingPfS_S_iii --------------------------
	.section	.text._Z13matmul_tilingPfS_S_iii,"ax",@progbits
	.align	128
        .global         _Z13matmul_tilingPfS_S_iii
        .type           _Z13matmul_tilingPfS_S_iii,@function
        .size           _Z13matmul_tilingPfS_S_iii,(.L_x_3 - _Z13matmul_tilingPfS_S_iii)
        .other          _Z13matmul_tilingPfS_S_iii,@"STO_CUDA_ENTRY STV_DEFAULT"
_Z13matmul_tilingPfS_S_iii:
.text._Z13matmul_tilingPfS_S_iii:
[----:B------:R-:W-:Y:S01]  /*0000*/  LDC R1, c[0x0][0x37c] ;  /* 0x0000df00ff017b82 */ /* 0x000fe20000000800 */
[----:B------:R-:W0:Y:S01]  /*0010*/  S2R R17, SR_TID.Y ;  /* 0x0000000000117919 */ /* 0x000e220000002200 */
[----:B------:R-:W1:Y:S06]  /*0020*/  LDCU UR10, c[0x0][0x39c] ;  /* 0x00007380ff0a77ac */ /* 0x000e6c0008000800 */
[----:B------:R-:W0:Y:S01]  /*0030*/  LDC R0, c[0x0][0x364] ;  /* 0x0000d900ff007b82 */ /* 0x000e220000000800 */
[----:B------:R-:W-:Y:S01]  /*0040*/  HFMA2 R23, -RZ, RZ, 0, 0 ;  /* 0x00000000ff177431 */ /* 0x000fe200000001ff */
[----:B------:R-:W2:Y:S01]  /*0050*/  S2R R16, SR_TID.X ;  /* 0x0000000000107919 */ /* 0x000ea20000002100 */
[----:B------:R-:W3:Y:S01]  /*0060*/  LDCU UR14, c[0x0][0x3a0] ;  /* 0x00007400ff0e77ac */ /* 0x000ee20008000800 */
[----:B------:R-:W4:Y:S04]  /*0070*/  LDCU.64 UR8, c[0x0][0x358] ;  /* 0x00006b00ff0877ac */ /* 0x000f280008000a00 */
[----:B------:R-:W-:Y:S08]  /*0080*/  S2UR UR4, SR_CTAID.X ;  /* 0x00000000000479c3 */ /* 0x000ff00000002500 */
[----:B------:R-:W0:Y:S01]  /*0090*/  S2UR UR5, SR_CTAID.Y ;  /* 0x00000000000579c3 */ /* 0x000e220000002600 */
[----:B-1----:R-:W-:-:S07]  /*00a0*/  UISETP.GE.AND UP0, UPT, UR10, 0x1, UPT ;  /* 0x000000010a00788c */ /* 0x002fce000bf06270 */
[----:B------:R-:W2:Y:S01]  /*00b0*/  LDC R3, c[0x0][0x360] ;  /* 0x0000d800ff037b82 */ /* 0x000ea20000000800 */
[----:B0-----:R-:W-:Y:S02]  /*00c0*/  IMAD R19, R0, UR5, R17 ;  /* 0x0000000500137c24 */ /* 0x001fe4000f8e0211 */
[----:B--2---:R-:W-:Y:S01]  /*00d0*/  IMAD R18, R3, UR4, R16 ;  /* 0x0000000403127c24 */ /* 0x004fe2000f8e0210 */
[----:B---34-:R-:W-:Y:S06]  /*00e0*/  BRA.U !UP0, `(.L_x_0) ;  /* 0x0000000508c47547 */ /* 0x018fec000b800000 */
[----:B------:R-:W0:Y:S01]  /*00f0*/  S2UR UR7, SR_CgaCtaId ;  /* 0x00000000000779c3 */ /* 0x000e220000008800 */
[----:B------:R-:W1:Y:S01]  /*0100*/  LDCU UR11, c[0x0][0x3a0] ;  /* 0x00007400ff0b77ac */ /* 0x000e620008000800 */
[----:B------:R-:W-:Y:S01]  /*0110*/  MOV R23, RZ ;  /* 0x000000ff00177202 */ /* 0x000fe20000000f00 */
[----:B------:R-:W-:Y:S01]  /*0120*/  IMAD R6, R19, UR10, R16 ;  /* 0x0000000a13067c24 */ /* 0x000fe2000f8e0210 */
[----:B------:R-:W-:Y:S01]  /*0130*/  UMOV UR5, 0x400 ;  /* 0x0000040000057882 */ /* 0x000fe20000000000 */
[----:B------:R-:W-:-:S03]  /*0140*/  UIADD3 UR4, UPT, UPT, UR10, 0x1f, URZ ;  /* 0x0000001f0a047890 */ /* 0x000fc6000fffe0ff */
[----:B------:R-:W2:Y:S01]  /*0150*/  LDC R0, c[0x0][0x3a0] ;  /* 0x0000e800ff007b82 */ /* 0x000ea20000000800 */
[----:B------:R-:W-:Y:S02]  /*0160*/  UIADD3 UR6, UPT, UPT, UR5, 0x1000, URZ ;  /* 0x0000100005067890 */ /* 0x000fe4000fffe0ff */
[----:B------:R-:W-:Y:S01]  /*0170*/  USHF.R.U32.HI UR4, URZ, 0x5, UR4 ;  /* 0x00000005ff047899 */ /* 0x000fe20008011604 */
[----:B------:R-:W3:Y:S04]  /*0180*/  LDCU.64 UR12, c[0x0][0x398] ;  /* 0x00007300ff0c77ac */ /* 0x000ee80008000a00 */
[----:B------:R-:W4:Y:S01]  /*0190*/  LDC.64 R20, c[0x0][0x380] ;  /* 0x0000e000ff147b82 */ /* 0x000f220000000a00 */
[----:B------:R-:W-:Y:S01]  /*01a0*/  UIADD3 UR4, UPT, UPT, -UR4, URZ, URZ ;  /* 0x000000ff04047290 */ /* 0x000fe2000fffe1ff */
[----:B-1----:R-:W-:Y:S01]  /*01b0*/  IMAD R7, R17, UR11, R18 ;  /* 0x0000000b11077c24 */ /* 0x002fe2000f8e0212 */
[----:B0-----:R-:W-:-:S02]  /*01c0*/  ULEA UR5, UR7, UR5, 0x18 ;  /* 0x0000000507057291 */ /* 0x001fc4000f8ec0ff */
[----:B------:R-:W-:-:S04]  /*01d0*/  ULEA UR6, UR7, UR6, 0x18 ;  /* 0x0000000607067291 */ /* 0x000fc8000f8ec0ff */
[C---:B------:R-:W-:Y:S02]  /*01e0*/  LEA R5, R17.reuse, UR5, 0x7 ;  /* 0x0000000511057c11 */ /* 0x040fe4000f8e38ff */
[C---:B------:R-:W-:Y:S02]  /*01f0*/  LEA R2, R16.reuse, UR6, 0x2 ;  /* 0x0000000610027c11 */ /* 0x040fe4000f8e10ff */
[----:B------:R-:W-:Y:S02]  /*0200*/  LEA R4, R16, R5, 0x2 ;  /* 0x0000000510047211 */ /* 0x000fe400078e10ff */
[----:B---3--:R-:W-:-:S07]  /*0210*/  LEA R3, R17, R2, 0x7 ;  /* 0x0000000211037211 */ /* 0x008fce00078e38ff */
.L_x_1:
[----:B------:R-:W-:Y:S01]  /*0220*/  ISETP.GE.AND P0, PT, R17, UR13, PT ;  /* 0x0000000d11007c0c */ /* 0x000fe2000bf06270 */
[----:B------:R-:W-:Y:S01]  /*0230*/  HFMA2 R22, -RZ, RZ, 0, 0 ;  /* 0x00000000ff167431 */ /* 0x000fe200000001ff */
[----:B------:R-:W-:Y:S01]  /*0240*/  ISETP.GE.AND P1, PT, R16, UR13, PT ;  /* 0x0000000d10007c0c */ /* 0x000fe2000bf26270 */
[----:B----4-:R-:W-:Y:S01]  /*0250*/  IMAD.WIDE R8, R6, 0x4, R20 ;  /* 0x0000000406087825 */ /* 0x010fe200078e0214 */
[----:B--2---:R-:W-:Y:S02]  /*0260*/  ISETP.GE.OR P0, PT, R18, R0, P0 ;  /* 0x000000001200720c */ /* 0x004fe40000706670 */
[----:B------:R-:W-:Y:S02]  /*0270*/  ISETP.GE.OR P1, PT, R19, UR12, P1 ;  /* 0x0000000c13007c0c */ /* 0x000fe40008f26670 */
[----:B------:R-:W-:-:S09]  /*0280*/  MOV R27, RZ ;  /* 0x000000ff001b7202 */ /* 0x000fd20000000f00 */
[----:B------:R-:W0:Y:S02]  /*0290*/  @!P0 LDC.64 R10, c[0x0][0x388] ;  /* 0x0000e200ff0a8b82 */ /* 0x000e240000000a00 */
[----:B------:R-:W2:Y:S01]  /*02a0*/  @!P1 LDG.E R27, desc[UR8][R8.64] ;  /* 0x00000008081b9981 */ /* 0x000ea2000c1e1900 */
[----:B0-----:R-:W-:-:S05]  /*02b0*/  @!P0 IMAD.WIDE R10, R7, 0x4, R10 ;  /* 0x00000004070a8825 */ /* 0x001fca00078e020a */
[----:B------:R-:W3:Y:S04]  /*02c0*/  @!P0 LDG.E R22, desc[UR8][R10.64] ;  /* 0x000000080a168981 */ /* 0x000ee8000c1e1900 */
[----:B--2---:R-:W-:Y:S04]  /*02d0*/  STS [R4], R27 ;  /* 0x0000001b04007388 */ /* 0x004fe80000000800 */
[----:B---3--:R-:W-:Y:S01]  /*02e0*/  STS [R3], R22 ;  /* 0x0000001603007388 */ /* 0x008fe20000000800 */
[----:B------:R-:W-:Y:S06]  /*02f0*/  BAR.SYNC.DEFER_BLOCKING 0x0 ;  /* 0x0000000000007b1d */ /* 0x000fec0000010000 */
[----:B------:R-:W-:Y:S04]  /*0300*/  LDS R26, [R2] ;  /* 0x00000000021a7984 */ /* 0x000fe80000000800 */
[----:B------:R-:W0:Y:S04]  /*0310*/  LDS.128 R12, [R5] ;  /* 0x00000000050c7984 */ /* 0x000e280000000c00 */
[----:B------:R-:W1:Y:S04]  /*0320*/  LDS R29, [R2+0x80] ;  /* 0x00008000021d7984 */ /* 0x000e680000000800 */
[----:B------:R-:W2:Y:S04]  /*0330*/  LDS R25, [R2+0x100] ;  /* 0x0001000002197984 */ /* 0x000ea80000000800 */
[----:B------:R-:W3:Y:S04]  /*0340*/  LDS R24, [R2+0x180] ;  /* 0x0001800002187984 */ /* 0x000ee80000000800 */
[----:B------:R-:W-:Y:S04]  /*0350*/  LDS.128 R8, [R5+0x10] ;  /* 0x0000100005087984 */ /* 0x000fe80000000c00 */
[----:B------:R-:W-:Y:S01]  /*0360*/  LDS R22, [R2+0x280] ;  /* 0x0002800002167984 */ /* 0x000fe20000000800 */
[----:B0-----:R-:W-:-:S03]  /*0370*/  FFMA R12, R12, R26, R23 ;  /* 0x0000001a0c0c7223 */ /* 0x001fc60000000017 */
[----:B------:R-:W0:Y:S01]  /*0380*/  LDS R23, [R2+0x200] ;  /* 0x0002000002177984 */ /* 0x000e220000000800 */
[----:B-1----:R-:W-:-:S03]  /*0390*/  FFMA R12, R29, R13, R12 ;  /* 0x0000000d1d0c7223 */ /* 0x002fc6000000000c */
[----:B------:R-:W-:Y:S01]  /*03a0*/  LDS R26, [R2+0xb80] ;  /* 0x000b8000021a7984 */ /* 0x000fe20000000800 */
[----:B--2---:R-:W-:-:S03]  /*03b0*/  FFMA R13, R25, R14, R12 ;  /* 0x0000000e190d7223 */ /* 0x004fc6000000000c */
[----:B------:R-:W1:Y:S01]  /*03c0*/  LDS R25, [R2+0x300] ;  /* 0x0003000002197984 */ /* 0x000e620000000800 */
[----:B---3--:R-:W-:-:S03]  /*03d0*/  FFMA R13, R24, R15, R13 ;  /* 0x0000000f180d7223 */ /* 0x008fc6000000000d */
[----:B------:R-:W2:Y:S01]  /*03e0*/  LDS R24, [R2+0x380] ;  /* 0x0003800002187984 */ /* 0x000ea20000000800 */
[----:B0-----:R-:W-:-:S03]  /*03f0*/  FFMA R27, R8, R23, R13 ;  /* 0x00000017081b7223 */ /* 0x001fc6000000000d */
[----:B------:R-:W-:Y:S04]  /*0400*/  LDS R23, [R2+0x400] ;  /* 0x0004000002177984 */ /* 0x000fe80000000800 */
[----:B------:R-:W0:Y:S01]  /*0410*/  LDS.128 R12, [R5+0x20] ;  /* 0x00002000050c7984 */ /* 0x000e220000000c00 */
[----:B------:R-:W-:-:S03]  /*0420*/  FFMA R8, R22, R9, R27 ;  /* 0x0000000916087223 */ /* 0x000fc6000000001b */
[----:B------:R-:W3:Y:S01]  /*0430*/  LDS R22, [R2+0x480] ;  /* 0x0004800002167984 */ /* 0x000ee20000000800 */
[----:B-1----:R-:W-:-:S03]  /*0440*/  FFMA R9, R25, R10, R8 ;  /* 0x0000000a19097223 */ /* 0x002fc60000000008 */
[----:B------:R-:W1:Y:S01]  /*0450*/  LDS R25, [R2+0x500] ;  /* 0x0005000002197984 */ /* 0x000e620000000800 */
[----:B--2---:R-:W-:-:S03]  /*0460*/  FFMA R9, R24, R11, R9 ;  /* 0x0000000b18097223 */ /* 0x004fc60000000009 */
[----:B------:R-:W2:Y:S01]  /*0470*/  LDS R24, [R2+0x580] ;  /* 0x0005800002187984 */ /* 0x000ea20000000800 */
[----:B0-----:R-:W-:-:S03]  /*0480*/  FFMA R27, R12, R23, R9 ;  /* 0x000000170c1b7223 */ /* 0x001fc60000000009 */
[----:B------:R-:W-:Y:S04]  /*0490*/  LDS R23, [R2+0x600] ;  /* 0x0006000002177984 */ /* 0x000fe80000000800 */
[----:B------:R-:W0:Y:S01]  /*04a0*/  LDS.128 R8, [R5+0x30] ;  /* 0x0000300005087984 */ /* 0x000e220000000c00 */
[----:B---3--:R-:W-:-:S03]  /*04b0*/  FFMA R12, R22, R13, R27 ;  /* 0x0000000d160c7223 */ /* 0x008fc6000000001b */
        /* <DEDUP_REMOVED lines=22> */
[----:B------:R-:W-:Y:S04]  /*0620*/  LDS R27, [R2+0xc00] ;  /* 0x000c0000021b7984 */ /* 0x000fe80000000800 */
[----:B------:R-:W-:Y:S01]  /*0630*/  LDS R24, [R2+0xc80] ;  /* 0x000c800002187984 */ /* 0x000fe20000000800 */
[----:B0-----:R-:W-:-:S03]  /*0640*/  FFMA R23, R8, R23, R13 ;  /* 0x0000001708177223 */ /* 0x001fc6000000000d */
[----:B------:R-:W0:Y:S01]  /*0650*/  LDS.128 R12, [R5+0x60] ;  /* 0x00006000050c7984 */ /* 0x000e220000000c00 */
[----:B---3--:R-:W-:-:S03]  /*0660*/  FFMA R22, R22, R9, R23 ;  /* 0x0000000916167223 */ /* 0x008fc60000000017 */
[----:B------:R-:W2:Y:S01]  /*0670*/  LDS R23, [R2+0xd00] ;  /* 0x000d000002177984 */ /* 0x000ea20000000800 */
[----:B-1----:R-:W-:-:S03]  /*0680*/  FFMA R25, R25, R10, R22 ;  /* 0x0000000a19197223 */ /* 0x002fc60000000016 */
[----:B------:R-:W1:Y:S01]  /*0690*/  LDS R22, [R2+0xd80] ;  /* 0x000d800002167984 */ /* 0x000e620000000800 */
[----:B------:R-:W-:-:S03]  /*06a0*/  FFMA R11, R26, R11, R25 ;  /* 0x0000000b1a0b7223 */ /* 0x000fc60000000019 */
[----:B------:R-:W-:Y:S01]  /*06b0*/  LDS R25, [R2+0xe00] ;  /* 0x000e000002197984 */ /* 0x000fe20000000800 */
[----:B0-----:R-:W-:-:S03]  /*06c0*/  FFMA R27, R12, R27, R11 ;  /* 0x0000001b0c1b7223 */ /* 0x001fc6000000000b */
[----:B------:R-:W0:Y:S01]  /*06d0*/  LDS.128 R8, [R5+0x70] ;  /* 0x0000700005087984 */ /* 0x000e220000000c00 */
[----:B------:R-:W-:-:S03]  /*06e0*/  FFMA R24, R24, R13, R27 ;  /* 0x0000000d18187223 */ /* 0x000fc6000000001b */
[----:B------:R-:W3:Y:S04]  /*06f0*/  LDS R27, [R2+0xe80] ;  /* 0x000e8000021b7984 */ /* 0x000ee80000000800 */
[----:B------:R-:W4:Y:S04]  /*0700*/  LDS R13, [R2+0xf00] ;  /* 0x000f0000020d7984 */ /* 0x000f280000000800 */
[----:B------:R-:W5:Y:S01]  /*0710*/  LDS R12, [R2+0xf80] ;  /* 0x000f8000020c7984 */ /* 0x000f620000000800 */
[----:B--2---:R-:W-:Y:S01]  /*0720*/  FFMA R23, R23, R14, R24 ;  /* 0x0000000e17177223 */ /* 0x004fe20000000018 */
[----:B------:R-:W-:-:S03]  /*0730*/  UIADD3 UR4, UPT, UPT, UR4, 0x1, URZ ;  /* 0x0000000104047890 */ /* 0x000fc6000fffe0ff */
[----:B-1----:R-:W-:Y:S01]  /*0740*/  FFMA R15, R22, R15, R23 ;  /* 0x0000000f160f7223 */ /* 0x002fe20000000017 */
[----:B------:R-:W-:Y:S01]  /*0750*/  UISETP.NE.AND UP0, UPT, UR4, URZ, UPT ;  /* 0x000000ff0400728c */ /* 0x000fe2000bf05270 */
[----:B------:R-:W-:Y:S02]  /*0760*/  IADD3 R17, PT, PT, R17, 0x20, RZ ;  /* 0x0000002011117810 */ /* 0x000fe40007ffe0ff */
[----:B------:R-:W-:Y:S02]  /*0770*/  IADD3 R6, PT, PT, R6, 0x20, RZ ;  /* 0x0000002006067810 */ /* 0x000fe40007ffe0ff */
[----:B------:R-:W-:Y:S02]  /*0780*/  IADD3 R16, PT, PT, R16, 0x20, RZ ;  /* 0x0000002010107810 */ /* 0x000fe40007ffe0ff */
[----:B------:R-:W-:Y:S01]  /*0790*/  LEA R7, R0, R7, 0x5 ;  /* 0x0000000700077211 */ /* 0x000fe200078e28ff */
[----:B0-----:R-:W-:-:S04]  /*07a0*/  FFMA R8, R8, R25, R15 ;  /* 0x0000001908087223 */ /* 0x001fc8000000000f */
[----:B---3--:R-:W-:-:S04]  /*07b0*/  FFMA R8, R27, R9, R8 ;  /* 0x000000091b087223 */ /* 0x008fc80000000008 */
[----:B----4-:R-:W-:-:S04]  /*07c0*/  FFMA R13, R13, R10, R8 ;  /* 0x0000000a0d0d7223 */ /* 0x010fc80000000008 */
[----:B-----5:R-:W-:Y:S01]  /*07d0*/  FFMA R23, R12, R11, R13 ;  /* 0x0000000b0c177223 */ /* 0x020fe2000000000d */
[----:B------:R-:W-:Y:S06]  /*07e0*/  BAR.SYNC.DEFER_BLOCKING 0x0 ;  /* 0x0000000000007b1d */ /* 0x000fec0000010000 */
[----:B------:R-:W-:Y:S05]  /*07f0*/  BRA.U UP0, `(.L_x_1) ;  /* 0xfffffff900887547 */ /* 0x000fea000b83ffff */
.L_x_0:
[----:B------:R-:W0:Y:S01]  /*0800*/  LDCU UR4, c[0x0][0x398] ;  /* 0x00007300ff0477ac */ /* 0x000e220008000800 */
[----:B------:R-:W-:-:S04]  /*0810*/  ISETP.GE.AND P0, PT, R18, UR14, PT ;  /* 0x0000000e12007c0c */ /* 0x000fc8000bf06270 */
[----:B0-----:R-:W-:-:S13]  /*0820*/  ISETP.GE.OR P0, PT, R19, UR4, P0 ;  /* 0x0000000413007c0c */ /* 0x001fda0008706670 */
[----:B------:R-:W-:Y:S05]  /*0830*/  @P0 EXIT ;  /* 0x000000000000094d */ /* 0x000fea0003800000 */
[----:B------:R-:W0:Y:S01]  /*0840*/  LDC.64 R2, c[0x0][0x390] ;  /* 0x0000e400ff027b82 */ /* 0x000e220000000a00 */
[----:B------:R-:W-:-:S04]  /*0850*/  IMAD R19, R19, UR14, R18 ;  /* 0x0000000e13137c24 */ /* 0x000fc8000f8e0212 */
[----:B0-----:R-:W-:-:S05]  /*0860*/  IMAD.WIDE R2, R19, 0x4, R2 ;  /* 0x0000000413027825 */ /* 0x001fca00078e0202 */
[----:B------:R-:W-:Y:S01]  /*0870*/  STG.E desc[UR8][R2.64], R23 ;  /* 0x0000001702007986 */ /* 0x000fe2000c101908 */
[----:B------:R-:W-:Y:S05]  /*0880*/  EXIT ;  /* 0x000000000000794d */ /* 0x000fea0003800000 */
.L_x_2:
[----:B------:R-:W-:-:S00]  /*0890*/  BRA `(.L_x_2) ;  /* 0xfffffffc00fc7947 */ /* 0x000fc0000383ffff */
[----:B------:R-:W-:-:S00]  /*08a0*/  NOP ;  /* 0x0000000000007918 */ /* 0x000fc00000000000 */
        /* <DEDUP_REMOVED lines=13> */
.L_x_3:


//--------------------- .nv.shared._Z13matmul_tilingPfS_S_iii --------------------------
	.section	.nv.shared._Z13matmul_tilingPfS_S_iii,"aw",@nobits
	.sectionflags	@""
	.align	4
.nv.shared._Z13matmul_tilingPfS_S_iii:
	.zero		9216


//--------------------- .nv.shared.reserved.0     --------------------------
	.section	.nv.shared.reserved.0,"aw",@nobits
	.weak		__nv_reservedSMEM_offset_0_alias
	.size		__nv_reservedSMEM_offset_0_alias, 0, 64
	.other		__nv_reservedSMEM_offset_0_alias,@"STO_CUDA_RESERVED_SHARED STV_DEFAULT"
__nv_reservedSMEM_offset_0_alias:
	.zero		0
	.zero		64


//--------------------- .nv.constant0._Z13matmul_tilingPfS_S_iii --------------------------
	.section	.nv.constant0._Z13matmul_tilingPfS_S_iii,"a",@progbits
	.sectionflags	@""
	.align	4
.nv.constant0._Z13matmul_tilingPfS_S_iii:
	.zero		932


//--------------------- SYMBOLS --------------------------

	.type		.nv.reservedSmem.offset0,@object
	.size		.nv.reservedSmem.offset0,0x4
	.type		.nv.reservedSmem.cap,@object
	.size		.nv.reservedSmem.cap,0x4
